//
// Generated by NVIDIA NVVM Compiler
//
// Compiler Build ID: CL-36424714
// Cuda compilation tools, release 13.0, V13.0.88
// Based on NVVM 20.0.0
//

.version 9.0
.target sm_100
.address_size 64

	// .globl	_Z6d1convPKfS0_Pfi

.visible .entry _Z6d1convPKfS0_Pfi(
	.param .u64 .ptr .align 1 _Z6d1convPKfS0_Pfi_param_0,
	.param .u64 .ptr .align 1 _Z6d1convPKfS0_Pfi_param_1,
	.param .u64 .ptr .align 1 _Z6d1convPKfS0_Pfi_param_2,
	.param .u32 _Z6d1convPKfS0_Pfi_param_3
)
{
	.reg .pred 	%p<15>;
	.reg .b32 	%r<10>;
	.reg .b32 	%f<27>;
	.reg .b64 	%rd<19>;

	ld.param.u64 	%rd4, [_Z6d1convPKfS0_Pfi_param_0];
	ld.param.u64 	%rd5, [_Z6d1convPKfS0_Pfi_param_1];
	ld.param.u64 	%rd3, [_Z6d1convPKfS0_Pfi_param_2];
	ld.param.u32 	%r5, [_Z6d1convPKfS0_Pfi_param_3];
	cvta.to.global.u64 	%rd1, %rd5;
	cvta.to.global.u64 	%rd2, %rd4;
	mov.u32 	%r6, %ntid.x;
	mov.u32 	%r7, %ctaid.x;
	mov.u32 	%r8, %tid.x;
	mad.lo.s32 	%r1, %r6, %r7, %r8;
	setp.ge.s32 	%p1, %r1, %r5;
	@%p1 bra 	$L__BB0_12;
	add.s32 	%r2, %r1, -2;
	setp.lt.s32 	%p2, %r1, 2;
	setp.ge.s32 	%p3, %r2, %r5;
	mov.f32 	%f23, 0f00000000;
	or.pred  	%p4, %p2, %p3;
	@%p4 bra 	$L__BB0_3;
	mul.wide.u32 	%rd6, %r2, 4;
	add.s64 	%rd7, %rd2, %rd6;
	ld.global.f32 	%f12, [%rd7];
	ld.global.f32 	%f13, [%rd1];
	fma.rn.f32 	%f23, %f12, %f13, 0f00000000;
$L__BB0_3:
	setp.lt.s32 	%p5, %r1, 1;
	setp.gt.s32 	%p6, %r1, %r5;
	or.pred  	%p7, %p5, %p6;
	@%p7 bra 	$L__BB0_5;
	add.s32 	%r9, %r1, -1;
	mul.wide.u32 	%rd8, %r9, 4;
	add.s64 	%rd9, %rd2, %rd8;
	ld.global.f32 	%f14, [%rd9];
	ld.global.f32 	%f15, [%rd1+4];
	fma.rn.f32 	%f23, %f14, %f15, %f23;
$L__BB0_5:
	setp.lt.s32 	%p8, %r1, 0;
	@%p8 bra 	$L__BB0_7;
	mul.wide.u32 	%rd10, %r1, 4;
	add.s64 	%rd11, %rd2, %rd10;
	ld.global.f32 	%f16, [%rd11];
	ld.global.f32 	%f17, [%rd1+8];
	fma.rn.f32 	%f23, %f16, %f17, %f23;
$L__BB0_7:
	add.s32 	%r3, %r1, 1;
	setp.lt.s32 	%p9, %r1, -1;
	setp.ge.s32 	%p10, %r3, %r5;
	or.pred  	%p11, %p9, %p10;
	@%p11 bra 	$L__BB0_9;
	mul.wide.u32 	%rd12, %r3, 4;
	add.s64 	%rd13, %rd2, %rd12;
	ld.global.f32 	%f18, [%rd13];
	ld.global.f32 	%f19, [%rd1+12];
	fma.rn.f32 	%f23, %f18, %f19, %f23;
$L__BB0_9:
	add.s32 	%r4, %r1, 2;
	setp.lt.s32 	%p12, %r1, -2;
	setp.ge.s32 	%p13, %r4, %r5;
	or.pred  	%p14, %p12, %p13;
	@%p14 bra 	$L__BB0_11;
	mul.wide.u32 	%rd14, %r4, 4;
	add.s64 	%rd15, %rd2, %rd14;
	ld.global.f32 	%f20, [%rd15];
	ld.global.f32 	%f21, [%rd1+16];
	fma.rn.f32 	%f23, %f20, %f21, %f23;
$L__BB0_11:
	cvta.to.global.u64 	%rd16, %rd3;
	mul.wide.s32 	%rd17, %r1, 4;
	add.s64 	%rd18, %rd16, %rd17;
	st.global.f32 	[%rd18], %f23;
$L__BB0_12:
	ret;

}
	// .globl	_Z6d2convPKfS0_Pfi
.visible .entry _Z6d2convPKfS0_Pfi(
	.param .u64 .ptr .align 1 _Z6d2convPKfS0_Pfi_param_0,
	.param .u64 .ptr .align 1 _Z6d2convPKfS0_Pfi_param_1,
	.param .u64 .ptr .align 1 _Z6d2convPKfS0_Pfi_param_2,
	.param .u32 _Z6d2convPKfS0_Pfi_param_3
)
{
	.reg .pred 	%p<32>;
	.reg .b32 	%r<26>;
	.reg .b32 	%f<48>;
	.reg .b64 	%rd<38>;

	ld.param.u64 	%rd9, [_Z6d2convPKfS0_Pfi_param_0];
	ld.param.u64 	%rd10, [_Z6d2convPKfS0_Pfi_param_1];
	ld.param.u64 	%rd8, [_Z6d2convPKfS0_Pfi_param_2];
	ld.param.u32 	%r8, [_Z6d2convPKfS0_Pfi_param_3];
	cvta.to.global.u64 	%rd1, %rd10;
	cvta.to.global.u64 	%rd2, %rd9;
	mov.u32 	%r9, %ntid.x;
	mov.u32 	%r10, %ctaid.x;
	mov.u32 	%r11, %tid.x;
	mad.lo.s32 	%r1, %r9, %r10, %r11;
	mul.lo.s32 	%r12, %r8, %r8;
	setp.ge.s32 	%p1, %r1, %r12;
	@%p1 bra 	$L__BB1_23;
	div.s32 	%r2, %r1, %r8;
	mul.lo.s32 	%r13, %r2, %r8;
	sub.s32 	%r3, %r1, %r13;
	setp.lt.s32 	%p2, %r2, 1;
	setp.gt.s32 	%p3, %r2, %r8;
	mov.f32 	%f44, 0f00000000;
	or.pred  	%p4, %p2, %p3;
	@%p4 bra 	$L__BB1_8;
	add.s32 	%r14, %r2, -1;
	mul.lo.s32 	%r4, %r14, %r8;
	setp.lt.s32 	%p5, %r3, 1;
	setp.lt.s32 	%p6, %r8, 0;
	cvt.s64.s32 	%rd11, %r4;
	cvt.s64.s32 	%rd12, %r3;
	add.s64 	%rd13, %rd12, %rd11;
	shl.b64 	%rd14, %rd13, 2;
	add.s64 	%rd3, %rd2, %rd14;
	mov.f32 	%f44, 0f00000000;
	or.pred  	%p7, %p5, %p6;
	@%p7 bra 	$L__BB1_4;
	ld.global.f32 	%f21, [%rd3+-4];
	ld.global.f32 	%f22, [%rd1];
	fma.rn.f32 	%f44, %f21, %f22, 0f00000000;
$L__BB1_4:
	or.b32  	%r15, %r3, %r8;
	setp.lt.s32 	%p8, %r15, 0;
	@%p8 bra 	$L__BB1_6;
	add.s32 	%r16, %r3, %r4;
	mul.wide.s32 	%rd15, %r16, 4;
	add.s64 	%rd16, %rd2, %rd15;
	ld.global.f32 	%f23, [%rd16];
	ld.global.f32 	%f24, [%rd1+4];
	fma.rn.f32 	%f44, %f23, %f24, %f44;
$L__BB1_6:
	add.s32 	%r17, %r3, 1;
	setp.lt.s32 	%p9, %r3, -1;
	setp.ge.s32 	%p10, %r17, %r8;
	or.pred  	%p11, %p9, %p10;
	@%p11 bra 	$L__BB1_8;
	ld.global.f32 	%f25, [%rd3+4];
	ld.global.f32 	%f26, [%rd1+8];
	fma.rn.f32 	%f44, %f25, %f26, %f44;
$L__BB1_8:
	setp.lt.s32 	%p12, %r2, 0;
	setp.ge.s32 	%p13, %r2, %r8;
	mul.wide.s32 	%rd17, %r8, 4;
	add.s64 	%rd4, %rd1, %rd17;
	or.pred  	%p14, %p12, %p13;
	@%p14 bra 	$L__BB1_15;
	setp.lt.s32 	%p15, %r3, 1;
	setp.lt.s32 	%p16, %r8, 0;
	cvt.s64.s32 	%rd18, %r13;
	cvt.s64.s32 	%rd19, %r3;
	add.s64 	%rd20, %rd19, %rd18;
	shl.b64 	%rd21, %rd20, 2;
	add.s64 	%rd5, %rd2, %rd21;
	or.pred  	%p17, %p15, %p16;
	@%p17 bra 	$L__BB1_11;
	ld.global.f32 	%f27, [%rd5+-4];
	mul.wide.u32 	%rd22, %r8, 4;
	add.s64 	%rd23, %rd1, %rd22;
	ld.global.f32 	%f28, [%rd23];
	fma.rn.f32 	%f44, %f27, %f28, %f44;
$L__BB1_11:
	or.b32  	%r18, %r3, %r8;
	setp.lt.s32 	%p18, %r18, 0;
	@%p18 bra 	$L__BB1_13;
	add.s32 	%r19, %r3, %r13;
	mul.wide.s32 	%rd24, %r19, 4;
	add.s64 	%rd25, %rd2, %rd24;
	ld.global.f32 	%f29, [%rd25];
	ld.global.f32 	%f30, [%rd4+4];
	fma.rn.f32 	%f44, %f29, %f30, %f44;
$L__BB1_13:
	add.s32 	%r20, %r3, 1;
	setp.lt.s32 	%p19, %r3, -1;
	setp.ge.s32 	%p20, %r20, %r8;
	or.pred  	%p21, %p19, %p20;
	@%p21 bra 	$L__BB1_15;
	ld.global.f32 	%f31, [%rd5+4];
	ld.global.f32 	%f32, [%rd4+8];
	fma.rn.f32 	%f44, %f31, %f32, %f44;
$L__BB1_15:
	add.s32 	%r6, %r2, 1;
	setp.lt.s32 	%p22, %r2, -1;
	setp.ge.s32 	%p23, %r6, %r8;
	or.pred  	%p24, %p22, %p23;
	@%p24 bra 	$L__BB1_22;
	mul.lo.s32 	%r7, %r6, %r8;
	setp.lt.s32 	%p25, %r3, 1;
	setp.lt.s32 	%p26, %r8, 0;
	cvt.s64.s32 	%rd26, %r7;
	cvt.s64.s32 	%rd27, %r3;
	add.s64 	%rd28, %rd27, %rd26;
	shl.b64 	%rd29, %rd28, 2;
	add.s64 	%rd6, %rd2, %rd29;
	or.pred  	%p27, %p25, %p26;
	@%p27 bra 	$L__BB1_18;
	shl.b32 	%r21, %r8, 1;
	ld.global.f32 	%f33, [%rd6+-4];
	mul.wide.u32 	%rd30, %r21, 4;
	add.s64 	%rd31, %rd1, %rd30;
	ld.global.f32 	%f34, [%rd31];
	fma.rn.f32 	%f44, %f33, %f34, %f44;
$L__BB1_18:
	or.b32  	%r22, %r3, %r8;
	setp.lt.s32 	%p28, %r22, 0;
	add.s64 	%rd7, %rd4, %rd17;
	@%p28 bra 	$L__BB1_20;
	add.s32 	%r23, %r3, %r7;
	mul.wide.s32 	%rd33, %r23, 4;
	add.s64 	%rd34, %rd2, %rd33;
	ld.global.f32 	%f35, [%rd34];
	ld.global.f32 	%f36, [%rd7+4];
	fma.rn.f32 	%f44, %f35, %f36, %f44;
$L__BB1_20:
	add.s32 	%r24, %r3, 1;
	setp.lt.s32 	%p29, %r3, -1;
	setp.ge.s32 	%p30, %r24, %r8;
	or.pred  	%p31, %p29, %p30;
	@%p31 bra 	$L__BB1_22;
	ld.global.f32 	%f37, [%rd6+4];
	ld.global.f32 	%f38, [%rd7+8];
	fma.rn.f32 	%f44, %f37, %f38, %f44;
$L__BB1_22:
	mad.lo.s32 	%r25, %r2, %r8, %r3;
	cvta.to.global.u64 	%rd35, %rd8;
	mul.wide.s32 	%rd36, %r25, 4;
	add.s64 	%rd37, %rd35, %rd36;
	st.global.f32 	[%rd37], %f44;
$L__BB1_23:
	ret;

}


// ===== COMPILED SASS (sm_100) =====

	.target	sm_100

	.elftype	@"ET_EXEC"


//--------------------- .note.nv.tkinfo           --------------------------
	.section	.note.nv.tkinfo,"",@"SHT_NOTE"
	.sectionflags	@"SHF_NOTE_NV_TKINFO"
	.tkinfo
        /*0018*/ 	.word	0x00000002
        /*0030*/ 	.string	""
        /*0030*/ 	.string	"ptxas"
        /*0030*/ 	.string	"Cuda compilation tools, release 13.0, V13.0.88"
        /*0030*/ 	.string	"Build cuda_13.0.r13.0/compiler.36424714_0"
        /*0030*/ 	.string	"-arch sm_100 -m 64 "



//--------------------- .note.nv.cuinfo           --------------------------
	.section	.note.nv.cuinfo,"",@"SHT_NOTE"
	.sectionflags	@"SHF_NOTE_NV_CUINFO"
        /*0018*/ 	.short	0x0002
        /*001a*/ 	.short	0x0064
        /*001c*/ 	.short	0x0082
	.zero		2


//--------------------- .nv.info                  --------------------------
	.section	.nv.info,"",@"SHT_CUDA_INFO"
	.align	4


	//----- nvinfo : EIATTR_REGCOUNT
	.align		4
        /*0000*/ 	.byte	0x04, 0x2f
        /*0002*/ 	.short	(.L_1 - .L_0)
	.align		4
.L_0:
        /*0004*/ 	.word	index@(_Z6d1convPKfS0_Pfi)
        /*0008*/ 	.word	0x00000020


	//----- nvinfo : EIATTR_FRAME_SIZE
	.align		4
.L_1:
        /*000c*/ 	.byte	0x04, 0x11
        /*000e*/ 	.short	(.L_3 - .L_2)
	.align		4
.L_2:
        /*0010*/ 	.word	index@(_Z6d1convPKfS0_Pfi)
        /*0014*/ 	.word	0x00000000


	//----- nvinfo : EIATTR_REGCOUNT
	.align		4
.L_3:
        /*0018*/ 	.byte	0x04, 0x2f
        /*001a*/ 	.short	(.L_5 - .L_4)
	.align		4
.L_4:
        /*001c*/ 	.word	index@(_Z6d2convPKfS0_Pfi)
        /*0020*/ 	.word	0x0000001c


	//----- nvinfo : EIATTR_FRAME_SIZE
	.align		4
.L_5:
        /*0024*/ 	.byte	0x04, 0x11
        /*0026*/ 	.short	(.L_7 - .L_6)
	.align		4
.L_6:
        /*0028*/ 	.word	index@(_Z6d2convPKfS0_Pfi)
        /*002c*/ 	.word	0x00000000


	//----- nvinfo : EIATTR_MIN_STACK_SIZE
	.align		4
.L_7:
        /*0030*/ 	.byte	0x04, 0x12
        /*0032*/ 	.short	(.L_9 - .L_8)
	.align		4
.L_8:
        /*0034*/ 	.word	index@(_Z6d2convPKfS0_Pfi)
        /*0038*/ 	.word	0x00000000


	//----- nvinfo : EIATTR_MIN_STACK_SIZE
	.align		4
.L_9:
        /*003c*/ 	.byte	0x04, 0x12
        /*003e*/ 	.short	(.L_11 - .L_10)
	.align		4
.L_10:
        /*0040*/ 	.word	index@(_Z6d1convPKfS0_Pfi)
        /*0044*/ 	.word	0x00000000
.L_11:


//--------------------- .nv.compat                --------------------------
	.section	.nv.compat,"",@"SHT_CUDA_COMPAT_INFO"
	.align	4
        /*0000*/ 	.byte	0x02, 0x09, 0x00, 0x00, 0x02, 0x02, 0x01, 0x00, 0x02, 0x05, 0x05, 0x00, 0x03, 0x07, 0x01, 0x01
        /*0010*/ 	.byte	0x02, 0x03, 0x00, 0x00, 0x02, 0x06, 0x01, 0x00, 0x04, 0x0b, 0x08, 0x00, 0x09, 0x00, 0x00, 0x00
        /*0020*/ 	.byte	0x00, 0x00, 0x00, 0x00


//--------------------- .nv.info._Z6d2convPKfS0_Pfi --------------------------
	.section	.nv.info._Z6d2convPKfS0_Pfi,"",@"SHT_CUDA_INFO"
	.sectionflags	@""
	.align	4


	//----- nvinfo : EIATTR_CUDA_API_VERSION
	.align		4
        /*0000*/ 	.byte	0x04, 0x37
        /*0002*/ 	.short	(.L_13 - .L_12)
.L_12:
        /*0004*/ 	.word	0x00000082


	//----- nvinfo : EIATTR_KPARAM_INFO
	.align		4
.L_13:
        /*0008*/ 	.byte	0x04, 0x17
        /*000a*/ 	.short	(.L_15 - .L_14)
.L_14:
        /*000c*/ 	.word	0x00000000
        /*0010*/ 	.short	0x0003
        /*0012*/ 	.short	0x0018
        /*0014*/ 	.byte	0x00, 0xf0, 0x11, 0x00


	//----- nvinfo : EIATTR_KPARAM_INFO
	.align		4
.L_15:
        /*0018*/ 	.byte	0x04, 0x17
        /*001a*/ 	.short	(.L_17 - .L_16)
.L_16:
        /*001c*/ 	.word	0x00000000
        /*0020*/ 	.short	0x0002
        /*0022*/ 	.short	0x0010
        /*0024*/ 	.byte	0x00, 0xf5, 0x21, 0x00


	//----- nvinfo : EIATTR_KPARAM_INFO
	.align		4
.L_17:
        /*0028*/ 	.byte	0x04, 0x17
        /*002a*/ 	.short	(.L_19 - .L_18)
.L_18:
        /*002c*/ 	.word	0x00000000
        /*0030*/ 	.short	0x0001
        /*0032*/ 	.short	0x0008
        /*0034*/ 	.byte	0x00, 0xf5, 0x21, 0x00


	//----- nvinfo : EIATTR_KPARAM_INFO
	.align		4
.L_19:
        /*0038*/ 	.byte	0x04, 0x17
        /*003a*/ 	.short	(.L_21 - .L_20)
.L_20:
        /*003c*/ 	.word	0x00000000
        /*0040*/ 	.short	0x0000
        /*0042*/ 	.short	0x0000
        /*0044*/ 	.byte	0x00, 0xf5, 0x21, 0x00


	//----- nvinfo : EIATTR_SPARSE_MMA_MASK
	.align		4
.L_21:
        /*0048*/ 	.byte	0x03, 0x50
        /*004a*/ 	.short	0x0000


	//----- nvinfo : EIATTR_MAXREG_COUNT
	.align		4
        /*004c*/ 	.byte	0x03, 0x1b
        /*004e*/ 	.short	0x00ff


	//----- nvinfo : EIATTR_MERCURY_ISA_VERSION
	.align		4
        /*0050*/ 	.byte	0x03, 0x5f
        /*0052*/ 	.short	0x0101


	//----- nvinfo : EIATTR_VRC_CTA_INIT_COUNT
	.align		4
        /*0054*/ 	.byte	0x02, 0x4a
	.zero		1
	.zero		1


	//----- nvinfo : EIATTR_EXIT_INSTR_OFFSETS
	.align		4
        /*0058*/ 	.byte	0x04, 0x1c
        /*005a*/ 	.short	(.L_23 - .L_22)


	//   ....[0]....
.L_22:
        /*005c*/ 	.word	0x00000080


	//   ....[1]....
        /*0060*/ 	.word	0x000008f0


	//----- nvinfo : EIATTR_CRS_STACK_SIZE
	.align		4
.L_23:
        /*0064*/ 	.byte	0x04, 0x1e
        /*0066*/ 	.short	(.L_25 - .L_24)
.L_24:
        /*0068*/ 	.word	0x00000000


	//----- nvinfo : EIATTR_CBANK_PARAM_SIZE
	.align		4
.L_25:
        /*006c*/ 	.byte	0x03, 0x19
        /*006e*/ 	.short	0x001c


	//----- nvinfo : EIATTR_PARAM_CBANK
	.align		4
        /*0070*/ 	.byte	0x04, 0x0a
        /*0072*/ 	.short	(.L_27 - .L_26)
	.align		4
.L_26:
        /*0074*/ 	.word	index@(.nv.constant0._Z6d2convPKfS0_Pfi)
        /*0078*/ 	.short	0x0380
        /*007a*/ 	.short	0x001c


	//----- nvinfo : EIATTR_SW_WAR
	.align		4
.L_27:
        /*007c*/ 	.byte	0x04, 0x36
        /*007e*/ 	.short	(.L_29 - .L_28)
.L_28:
        /*0080*/ 	.word	0x00000008
.L_29:


//--------------------- .nv.info._Z6d1convPKfS0_Pfi --------------------------
	.section	.nv.info._Z6d1convPKfS0_Pfi,"",@"SHT_CUDA_INFO"
	.sectionflags	@""
	.align	4


	//----- nvinfo : EIATTR_CUDA_API_VERSION
	.align		4
        /*0000*/ 	.byte	0x04, 0x37
        /*0002*/ 	.short	(.L_31 - .L_30)
.L_30:
        /*0004*/ 	.word	0x00000082


	//----- nvinfo : EIATTR_KPARAM_INFO
	.align		4
.L_31:
        /*0008*/ 	.byte	0x04, 0x17
        /*000a*/ 	.short	(.L_33 - .L_32)
.L_32:
        /*000c*/ 	.word	0x00000000
        /*0010*/ 	.short	0x0003
        /*0012*/ 	.short	0x0018
        /*0014*/ 	.byte	0x00, 0xf0, 0x11, 0x00


	//----- nvinfo : EIATTR_KPARAM_INFO
	.align		4
.L_33:
        /*0018*/ 	.byte	0x04, 0x17
        /*001a*/ 	.short	(.L_35 - .L_34)
.L_34:
        /*001c*/ 	.word	0x00000000
        /*0020*/ 	.short	0x0002
        /*0022*/ 	.short	0x0010
        /*0024*/ 	.byte	0x00, 0xf5, 0x21, 0x00


	//----- nvinfo : EIATTR_KPARAM_INFO
	.align		4
.L_35:
        /*0028*/ 	.byte	0x04, 0x17
        /*002a*/ 	.short	(.L_37 - .L_36)
.L_36:
        /*002c*/ 	.word	0x00000000
        /*0030*/ 	.short	0x0001
        /*0032*/ 	.short	0x0008
        /*0034*/ 	.byte	0x00, 0xf5, 0x21, 0x00


	//----- nvinfo : EIATTR_KPARAM_INFO
	.align		4
.L_37:
        /*0038*/ 	.byte	0x04, 0x17
        /*003a*/ 	.short	(.L_39 - .L_38)
.L_38:
        /*003c*/ 	.word	0x00000000
        /*0040*/ 	.short	0x0000
        /*0042*/ 	.short	0x0000
        /*0044*/ 	.byte	0x00, 0xf5, 0x21, 0x00


	//----- nvinfo : EIATTR_SPARSE_MMA_MASK
	.align		4
.L_39:
        /*0048*/ 	.byte	0x03, 0x50
        /*004a*/ 	.short	0x0000


	//----- nvinfo : EIATTR_MAXREG_COUNT
	.align		4
        /*004c*/ 	.byte	0x03, 0x1b
        /*004e*/ 	.short	0x00ff


	//----- nvinfo : EIATTR_MERCURY_ISA_VERSION
	.align		4
        /*0050*/ 	.byte	0x03, 0x5f
        /*0052*/ 	.short	0x0101


	//----- nvinfo : EIATTR_VRC_CTA_INIT_COUNT
	.align		4
        /*0054*/ 	.byte	0x02, 0x4a
	.zero		1
	.zero		1


	//----- nvinfo : EIATTR_EXIT_INSTR_OFFSETS
	.align		4
        /*0058*/ 	.byte	0x04, 0x1c
        /*005a*/ 	.short	(.L_41 - .L_40)


	//   ....[0]....
.L_40:
        /*005c*/ 	.word	0x00000070


	//   ....[1]....
        /*0060*/ 	.word	0x00000380


	//----- nvinfo : EIATTR_CBANK_PARAM_SIZE
	.align		4
.L_41:
        /*0064*/ 	.byte	0x03, 0x19
        /*0066*/ 	.short	0x001c


	//----- nvinfo : EIATTR_PARAM_CBANK
	.align		4
        /*0068*/ 	.byte	0x04, 0x0a
        /*006a*/ 	.short	(.L_43 - .L_42)
	.align		4
.L_42:
        /*006c*/ 	.word	index@(.nv.constant0._Z6d1convPKfS0_Pfi)
        /*0070*/ 	.short	0x0380
        /*0072*/ 	.short	0x001c


	//----- nvinfo : EIATTR_SW_WAR
	.align		4
.L_43:
        /*0074*/ 	.byte	0x04, 0x36
        /*0076*/ 	.short	(.L_45 - .L_44)
.L_44:
        /*0078*/ 	.word	0x00000008
.L_45:


//--------------------- .nv.callgraph             --------------------------
	.section	.nv.callgraph,"",@"SHT_CUDA_CALLGRAPH"
	.align	4
	.sectionentsize	8
	.align		4
        /*0000*/ 	.word	0x00000000
	.align		4
        /*0004*/ 	.word	0xffffffff
	.align		4
        /*0008*/ 	.word	0x00000000
	.align		4
        /*000c*/ 	.word	0xfffffffe
	.align		4
        /*0010*/ 	.word	0x00000000
	.align		4
        /*0014*/ 	.word	0xfffffffd
	.align		4
        /*0018*/ 	.word	0x00000000
	.align		4
        /*001c*/ 	.word	0xfffffffc


//--------------------- .text._Z6d2convPKfS0_Pfi  --------------------------
	.section	.text._Z6d2convPKfS0_Pfi,"ax",@progbits
	.align	128
        .global         _Z6d2convPKfS0_Pfi
        .type           _Z6d2convPKfS0_Pfi,@function
        .size           _Z6d2convPKfS0_Pfi,(.L_x_8 - _Z6d2convPKfS0_Pfi)
        .other          _Z6d2convPKfS0_Pfi,@"STO_CUDA_ENTRY STV_DEFAULT"
_Z6d2convPKfS0_Pfi:
.text._Z6d2convPKfS0_Pfi:
[----:B------:R-:W-:Y:S01]  /*0000*/  LDC R1, c[0x0][0x37c] ;  /* 0x0000df00ff017b82 */ /* 0x000fe20000000800 */
[----:B------:R-:W0:Y:S07]  /*0010*/  S2R R16, SR_CTAID.X ;  /* 0x0000000000107919 */ /* 0x000e2e0000002500 */
[----:B------:R-:W1:Y:S01]  /*0020*/  LDC R13, c[0x0][0x398] ;  /* 0x0000e600ff0d7b82 */ /* 0x000e620000000800 */
[----:B------:R-:W0:Y:S01]  /*0030*/  LDCU UR4, c[0x0][0x360] ;  /* 0x00006c00ff0477ac */ /* 0x000e220008000800 */
[----:B------:R-:W0:Y:S02]  /*0040*/  S2R R3, SR_TID.X ;  /* 0x0000000000037919 */ /* 0x000e240000002100 */
[----:B0-----:R-:W-:-:S02]  /*0050*/  IMAD R16, R16, UR4, R3 ;  /* 0x0000000410107c24 */ /* 0x001fc4000f8e0203 */
[----:B-1----:R-:W-:-:S05]  /*0060*/  IMAD R3, R13, R13, RZ ;  /* 0x0000000d0d037224 */ /* 0x002fca00078e02ff */
[----:B------:R-:W-:-:S13]  /*0070*/  ISETP.GE.AND P0, PT, R16, R3, PT ;  /* 0x000000031000720c */ /* 0x000fda0003f06270 */
[----:B------:R-:W-:Y:S05]  /*0080*/  @P0 EXIT ;  /* 0x000000000000094d */ /* 0x000fea0003800000 */
[----:B------:R-:W-:Y:S01]  /*0090*/  IABS R5, R13 ;  /* 0x0000000d00057213 */ /* 0x000fe20000000000 */
[----:B------:R-:W0:Y:S01]  /*00a0*/  LDCU.64 UR4, c[0x0][0x358] ;  /* 0x00006b00ff0477ac */ /* 0x000e220008000a00 */
[----:B------:R-:W-:Y:S01]  /*00b0*/  BSSY.RECONVERGENT B0, `(.L_x_0) ;  /* 0x0000044000007945 */ /* 0x000fe20003800200 */
[----:B------:R-:W-:Y:S01]  /*00c0*/  IMAD.MOV.U32 R15, RZ, RZ, RZ ;  /* 0x000000ffff0f7224 */ /* 0x000fe200078e00ff */
[----:B------:R-:W1:Y:S08]  /*00d0*/  I2F.RP R0, R5 ;  /* 0x0000000500007306 */ /* 0x000e700000209400 */
[----:B-1----:R-:W1:Y:S02]  /*00e0*/  MUFU.RCP R0, R0 ;  /* 0x0000000000007308 */ /* 0x002e640000001000 */
[----:B-1----:R-:W-:-:S06]  /*00f0*/  VIADD R2, R0, 0xffffffe ;  /* 0x0ffffffe00027836 */ /* 0x002fcc0000000000 */
[----:B------:R1:W2:Y:S02]  /*0100*/  F2I.FTZ.U32.TRUNC.NTZ R3, R2 ;  /* 0x0000000200037305 */ /* 0x0002a4000021f000 */
[----:B-1----:R-:W-:Y:S02]  /*0110*/  IMAD.MOV.U32 R2, RZ, RZ, RZ ;  /* 0x000000ffff027224 */ /* 0x002fe400078e00ff */
[----:B--2---:R-:W-:-:S04]  /*0120*/  IMAD.MOV R4, RZ, RZ, -R3 ;  /* 0x000000ffff047224 */ /* 0x004fc800078e0a03 */
[----:B------:R-:W-:Y:S01]  /*0130*/  IMAD R7, R4, R5, RZ ;  /* 0x0000000504077224 */ /* 0x000fe200078e02ff */
[----:B------:R-:W-:-:S03]  /*0140*/  IABS R4, R16 ;  /* 0x0000001000047213 */ /* 0x000fc60000000000 */
[----:B------:R-:W-:-:S06]  /*0150*/  IMAD.HI.U32 R3, R3, R7, R2 ;  /* 0x0000000703037227 */ /* 0x000fcc00078e0002 */
[----:B------:R-:W-:-:S04]  /*0160*/  IMAD.HI.U32 R3, R3, R4, RZ ;  /* 0x0000000403037227 */ /* 0x000fc800078e00ff */
[----:B------:R-:W-:-:S04]  /*0170*/  IMAD.MOV R0, RZ, RZ, -R3 ;  /* 0x000000ffff007224 */ /* 0x000fc800078e0a03 */
[----:B------:R-:W-:-:S05]  /*0180*/  IMAD R0, R5, R0, R4 ;  /* 0x0000000005007224 */ /* 0x000fca00078e0204 */
[----:B------:R-:W-:-:S13]  /*0190*/  ISETP.GT.U32.AND P1, PT, R5, R0, PT ;  /* 0x000000000500720c */ /* 0x000fda0003f24070 */
[----:B------:R-:W-:Y:S02]  /*01a0*/  @!P1 IMAD.IADD R0, R0, 0x1, -R5 ;  /* 0x0000000100009824 */ /* 0x000fe400078e0a05 */
[----:B------:R-:W-:Y:S01]  /*01b0*/  @!P1 VIADD R3, R3, 0x1 ;  /* 0x0000000103039836 */ /* 0x000fe20000000000 */
[----:B------:R-:W-:Y:S02]  /*01c0*/  ISETP.NE.AND P1, PT, R13, RZ, PT ;  /* 0x000000ff0d00720c */ /* 0x000fe40003f25270 */
[----:B------:R-:W-:Y:S02]  /*01d0*/  ISETP.GE.U32.AND P0, PT, R0, R5, PT ;  /* 0x000000050000720c */ /* 0x000fe40003f06070 */
[----:B------:R-:W-:Y:S01]  /*01e0*/  LOP3.LUT R0, R16, R13, RZ, 0x3c, !PT ;  /* 0x0000000d10007212 */ /* 0x000fe200078e3cff */
[----:B------:R-:W1:Y:S03]  /*01f0*/  LDC.64 R4, c[0x0][0x390] ;  /* 0x0000e400ff047b82 */ /* 0x000e660000000a00 */
[----:B------:R-:W-:-:S07]  /*0200*/  ISETP.GE.AND P2, PT, R0, RZ, PT ;  /* 0x000000ff0000720c */ /* 0x000fce0003f46270 */
[----:B------:R-:W-:-:S04]  /*0210*/  @P0 VIADD R3, R3, 0x1 ;  /* 0x0000000103030836 */ /* 0x000fc80000000000 */
[----:B------:R-:W-:Y:S02]  /*0220*/  IMAD.MOV.U32 R6, RZ, RZ, R3 ;  /* 0x000000ffff067224 */ /* 0x000fe400078e0003 */
[----:B------:R-:W2:Y:S02]  /*0230*/  LDC.64 R2, c[0x0][0x388] ;  /* 0x0000e200ff027b82 */ /* 0x000ea40000000a00 */
[----:B------:R-:W-:Y:S01]  /*0240*/  @!P2 IMAD.MOV R6, RZ, RZ, -R6 ;  /* 0x000000ffff06a224 */ /* 0x000fe200078e0a06 */
[----:B------:R-:W-:-:S04]  /*0250*/  @!P1 LOP3.LUT R6, RZ, R13, RZ, 0x33, !PT ;  /* 0x0000000dff069212 */ /* 0x000fc800078e33ff */
[CC--:B------:R-:W-:Y:S01]  /*0260*/  ISETP.GT.AND P0, PT, R6.reuse, R13.reuse, PT ;  /* 0x0000000d0600720c */ /* 0x0c0fe20003f04270 */
[C---:B------:R-:W-:Y:S01]  /*0270*/  VIADD R12, R6.reuse, 0x1 ;  /* 0x00000001060c7836 */ /* 0x040fe20000000000 */
[CC--:B------:R-:W-:Y:S01]  /*0280*/  ISETP.GE.AND P1, PT, R6.reuse, R13.reuse, PT ;  /* 0x0000000d0600720c */ /* 0x0c0fe20003f26270 */
[CC--:B------:R-:W-:Y:S01]  /*0290*/  IMAD R17, R6.reuse, R13.reuse, RZ ;  /* 0x0000000d06117224 */ /* 0x0c0fe200078e02ff */
[----:B------:R-:W-:Y:S02]  /*02a0*/  ISETP.LT.OR P2, PT, R6, 0x1, P0 ;  /* 0x000000010600780c */ /* 0x000fe40000741670 */
[-C--:B------:R-:W-:Y:S01]  /*02b0*/  ISETP.GE.AND P3, PT, R12, R13.reuse, PT ;  /* 0x0000000d0c00720c */ /* 0x080fe20003f66270 */
[----:B------:R-:W-:Y:S01]  /*02c0*/  IMAD.IADD R14, R16, 0x1, -R17 ;  /* 0x00000001100e7824 */ /* 0x000fe200078e0a11 */
[C---:B------:R-:W-:Y:S02]  /*02d0*/  ISETP.LT.OR P1, PT, R6.reuse, RZ, P1 ;  /* 0x000000ff0600720c */ /* 0x040fe40000f21670 */
[C---:B------:R-:W-:Y:S01]  /*02e0*/  ISETP.LT.OR P0, PT, R6.reuse, -0x1, P3 ;  /* 0xffffffff0600780c */ /* 0x040fe20001f01670 */
[----:B------:R-:W-:-:S06]  /*02f0*/  IMAD R23, R6, R13, R14 ;  /* 0x0000000d06177224 */ /* 0x000fcc00078e020e */
[----:B0-----:R-:W-:Y:S06]  /*0300*/  @P2 BRA `(.L_x_1) ;  /* 0x0000000000782947 */ /* 0x001fec0003800000 */
[----:B------:R-:W-:Y:S01]  /*0310*/  LOP3.LUT R0, R14, R13, RZ, 0xfc, !PT ;  /* 0x0000000d0e007212 */ /* 0x000fe200078efcff */
[----:B------:R-:W0:Y:S01]  /*0320*/  LDCU.64 UR6, c[0x0][0x380] ;  /* 0x00007000ff0677ac */ /* 0x000e220008000a00 */
[----:B------:R-:W-:Y:S02]  /*0330*/  ISETP.GE.AND P2, PT, R13, RZ, PT ;  /* 0x000000ff0d00720c */ /* 0x000fe40003f46270 */
[----:B------:R-:W-:Y:S01]  /*0340*/  ISETP.GE.AND P4, PT, R0, RZ, PT ;  /* 0x000000ff0000720c */ /* 0x000fe20003f86270 */
[C---:B------:R-:W-:Y:S01]  /*0350*/  VIADD R0, R14.reuse, 0x1 ;  /* 0x000000010e007836 */ /* 0x040fe20000000000 */
[----:B------:R-:W-:-:S04]  /*0360*/  ISETP.LT.OR P2, PT, R14, 0x1, !P2 ;  /* 0x000000010e00780c */ /* 0x000fc80005741670 */
[----:B------:R-:W-:Y:S01]  /*0370*/  ISETP.GE.AND P3, PT, R0, R13, PT ;  /* 0x0000000d0000720c */ /* 0x000fe20003f66270 */
[----:B------:R-:W-:-:S03]  /*0380*/  VIADD R0, R6, 0xffffffff ;  /* 0xffffffff06007836 */ /* 0x000fc60000000000 */
[----:B------:R-:W-:Y:S01]  /*0390*/  ISETP.LT.OR P3, PT, R14, -0x1, P3 ;  /* 0xffffffff0e00780c */ /* 0x000fe20001f61670 */
[----:B------:R-:W-:Y:S01]  /*03a0*/  IMAD R25, R0, R13, RZ ;  /* 0x0000000d00197224 */ /* 0x000fe200078e02ff */
[----:B------:R-:W-:Y:S01]  /*03b0*/  SHF.R.S32.HI R0, RZ, 0x1f, R14 ;  /* 0x0000001fff007819 */ /* 0x000fe2000001140e */
[----:B------:R-:W3:Y:S03]  /*03c0*/  @P4 LDC.64 R20, c[0x0][0x380] ;  /* 0x0000e000ff144b82 */ /* 0x000ee60000000a00 */
[----:B------:R-:W-:-:S04]  /*03d0*/  IADD3 R11, P5, PT, R14, R25, RZ ;  /* 0x000000190e0b7210 */ /* 0x000fc80007fbe0ff */
[----:B------:R-:W-:Y:S01]  /*03e0*/  LEA.HI.X.SX32 R0, R25, R0, 0x1, P5 ;  /* 0x0000000019007211 */ /* 0x000fe200028f0eff */
[----:B------:R-:W4:Y:S01]  /*03f0*/  @!P2 LDC.64 R18, c[0x0][0x388] ;  /* 0x0000e200ff12ab82 */ /* 0x000f220000000a00 */
[----:B0-----:R-:W-:Y:S01]  /*0400*/  LEA R10, P5, R11, UR6, 0x2 ;  /* 0x000000060b0a7c11 */ /* 0x001fe2000f8a10ff */
[----:B------:R-:W-:-:S03]  /*0410*/  @P4 IMAD.IADD R25, R14, 0x1, R25 ;  /* 0x000000010e194824 */ /* 0x000fc600078e0219 */
[----:B------:R-:W-:-:S03]  /*0420*/  LEA.HI.X R11, R11, UR7, R0, 0x2, P5 ;  /* 0x000000070b0b7c11 */ /* 0x000fc6000a8f1400 */
[----:B------:R-:W0:Y:S02]  /*0430*/  @P4 LDC.64 R8, c[0x0][0x388] ;  /* 0x0000e200ff084b82 */ /* 0x000e240000000a00 */
[----:B------:R-:W5:Y:S04]  /*0440*/  @!P2 LDG.E R0, desc[UR4][R10.64+-0x4] ;  /* 0xfffffc040a00a981 */ /* 0x000f68000c1e1900 */
[----:B------:R-:W2:Y:S02]  /*0450*/  @!P3 LDG.E R22, desc[UR4][R10.64+0x4] ;  /* 0x000004040a16b981 */ /* 0x000ea4000c1e1900 */
[----:B------:R-:W1:Y:S01]  /*0460*/  @!P3 LDC.64 R6, c[0x0][0x388] ;  /* 0x0000e200ff06bb82 */ /* 0x000e620000000a00 */
[----:B---3--:R-:W-:-:S06]  /*0470*/  @P4 IMAD.WIDE R20, R25, 0x4, R20 ;  /* 0x0000000419144825 */ /* 0x008fcc00078e0214 */
[----:B------:R-:W3:Y:S04]  /*0480*/  @P4 LDG.E R20, desc[UR4][R20.64] ;  /* 0x0000000414144981 */ /* 0x000ee8000c1e1900 */
[----:B----4-:R-:W5:Y:S04]  /*0490*/  @!P2 LDG.E R19, desc[UR4][R18.64] ;  /* 0x000000041213a981 */ /* 0x010f68000c1e1900 */
[----:B0-----:R-:W3:Y:S04]  /*04a0*/  @P4 LDG.E R8, desc[UR4][R8.64+0x4] ;  /* 0x0000040408084981 */ /* 0x001ee8000c1e1900 */
[----:B-1----:R-:W2:Y:S01]  /*04b0*/  @!P3 LDG.E R6, desc[UR4][R6.64+0x8] ;  /* 0x000008040606b981 */ /* 0x002ea2000c1e1900 */
[----:B-----5:R-:W-:-:S04]  /*04c0*/  @!P2 FFMA R15, R0, R19, RZ ;  /* 0x00000013000fa223 */ /* 0x020fc800000000ff */
[----:B---3--:R-:W-:-:S04]  /*04d0*/  @P4 FFMA R15, R20, R8, R15 ;  /* 0x00000008140f4223 */ /* 0x008fc8000000000f */
[----:B--2---:R-:W-:-:S07]  /*04e0*/  @!P3 FFMA R15, R22, R6, R15 ;  /* 0x00000006160fb223 */ /* 0x004fce000000000f */
.L_x_1:
[----:B------:R-:W-:Y:S05]  /*04f0*/  BSYNC.RECONVERGENT B0 ;  /* 0x0000000000007941 */ /* 0x000fea0003800200 */
.L_x_0:
[----:B------:R-:W-:Y:S01]  /*0500*/  BSSY.RECONVERGENT B0, `(.L_x_2) ;  /* 0x000001d000007945 */ /* 0x000fe20003800200 */
[----:B-1----:R-:W-:-:S04]  /*0510*/  IMAD.WIDE R4, R23, 0x4, R4 ;  /* 0x0000000417047825 */ /* 0x002fc800078e0204 */
[----:B--2---:R-:W-:Y:S01]  /*0520*/  IMAD.WIDE R6, R13, 0x4, R2 ;  /* 0x000000040d067825 */ /* 0x004fe200078e0202 */
[----:B------:R-:W-:Y:S06]  /*0530*/  @P1 BRA `(.L_x_3) ;  /* 0x0000000000641947 */ /* 0x000fec0003800000 */
[C---:B------:R-:W-:Y:S01]  /*0540*/  LOP3.LUT R0, R14.reuse, R13, RZ, 0xfc, !PT ;  /* 0x0000000d0e007212 */ /* 0x040fe200078efcff */
[----:B------:R-:W0:Y:S01]  /*0550*/  LDCU.64 UR6, c[0x0][0x380] ;  /* 0x00007000ff0677ac */ /* 0x000e220008000a00 */
[----:B------:R-:W-:Y:S01]  /*0560*/  ISETP.GE.AND P1, PT, R13, RZ, PT ;  /* 0x000000ff0d00720c */ /* 0x000fe20003f26270 */
[----:B------:R-:W-:Y:S01]  /*0570*/  VIADD R18, R14, 0x1 ;  /* 0x000000010e127836 */ /* 0x000fe20000000000 */
[----:B------:R-:W-:Y:S02]  /*0580*/  ISETP.GE.AND P3, PT, R0, RZ, PT ;  /* 0x000000ff0000720c */ /* 0x000fe40003f66270 */
[----:B------:R-:W-:Y:S02]  /*0590*/  ISETP.LT.OR P1, PT, R14, 0x1, !P1 ;  /* 0x000000010e00780c */ /* 0x000fe40004f21670 */
[----:B------:R-:W-:Y:S02]  /*05a0*/  SHF.R.S32.HI R9, RZ, 0x1f, R17 ;  /* 0x0000001fff097819 */ /* 0x000fe40000011411 */
[----:B------:R-:W-:-:S04]  /*05b0*/  IADD3 R17, P2, PT, R17, R14, RZ ;  /* 0x0000000e11117210 */ /* 0x000fc80007f5e0ff */
[----:B------:R-:W-:Y:S02]  /*05c0*/  LEA.HI.X.SX32 R0, R14, R9, 0x1, P2 ;  /* 0x000000090e007211 */ /* 0x000fe400010f0eff */
[----:B------:R-:W-:Y:S01]  /*05d0*/  ISETP.GE.AND P2, PT, R18, R13, PT ;  /* 0x0000000d1200720c */ /* 0x000fe20003f46270 */
[----:B------:R-:W1:Y:S01]  /*05e0*/  @P3 LDC.64 R10, c[0x0][0x380] ;  /* 0x0000e000ff0a3b82 */ /* 0x000e620000000a00 */
[----:B0-----:R-:W-:Y:S01]  /*05f0*/  LEA R8, P4, R17, UR6, 0x2 ;  /* 0x0000000611087c11 */ /* 0x001fe2000f8810ff */
[----:B------:R-:W-:Y:S01]  /*0600*/  @!P1 IMAD.WIDE.U32 R18, R13, 0x4, R2 ;  /* 0x000000040d129825 */ /* 0x000fe200078e0002 */
[----:B------:R-:W-:Y:S02]  /*0610*/  ISETP.LT.OR P2, PT, R14, -0x1, P2 ;  /* 0xffffffff0e00780c */ /* 0x000fe40001741670 */
[----:B------:R-:W-:-:S03]  /*0620*/  LEA.HI.X R9, R17, UR7, R0, 0x2, P4 ;  /* 0x0000000711097c11 */ /* 0x000fc6000a0f1400 */
[----:B------:R-:W2:Y:S04]  /*0630*/  @!P1 LDG.E R18, desc[UR4][R18.64] ;  /* 0x0000000412129981 */ /* 0x000ea8000c1e1900 */
[----:B------:R-:W2:Y:S04]  /*0640*/  @!P1 LDG.E R0, desc[UR4][R8.64+-0x4] ;  /* 0xfffffc0408009981 */ /* 0x000ea8000c1e1900 */
[----:B------:R-:W3:Y:S04]  /*0650*/  @!P2 LDG.E R20, desc[UR4][R8.64+0x4] ;  /* 0x000004040814a981 */ /* 0x000ee8000c1e1900 */
[----:B------:R-:W3:Y:S01]  /*0660*/  @!P2 LDG.E R17, desc[UR4][R6.64+0x8] ;  /* 0x000008040611a981 */ /* 0x000ee2000c1e1900 */
[----:B-1----:R-:W-:-:S03]  /*0670*/  @P3 IMAD.WIDE R10, R16, 0x4, R10 ;  /* 0x00000004100a3825 */ /* 0x002fc600078e020a */
[----:B------:R-:W4:Y:S04]  /*0680*/  @P3 LDG.E R16, desc[UR4][R6.64+0x4] ;  /* 0x0000040406103981 */ /* 0x000f28000c1e1900 */
[----:B------:R-:W4:Y:S01]  /*0690*/  @P3 LDG.E R10, desc[UR4][R10.64] ;  /* 0x000000040a0a3981 */ /* 0x000f22000c1e1900 */
[----:B--2---:R-:W-:-:S04]  /*06a0*/  @!P1 FFMA R15, R0, R18, R15 ;  /* 0x00000012000f9223 */ /* 0x004fc8000000000f */
[----:B----4-:R-:W-:-:S04]  /*06b0*/  @P3 FFMA R15, R10, R16, R15 ;  /* 0x000000100a0f3223 */ /* 0x010fc8000000000f */
[----:B---3--:R-:W-:-:S07]  /*06c0*/  @!P2 FFMA R15, R20, R17, R15 ;  /* 0x00000011140fa223 */ /* 0x008fce000000000f */
.L_x_3:
[----:B------:R-:W-:Y:S05]  /*06d0*/  BSYNC.RECONVERGENT B0 ;  /* 0x0000000000007941 */ /* 0x000fea0003800200 */
.L_x_2:
[----:B------:R-:W-:Y:S04]  /*06e0*/  BSSY.RECONVERGENT B0, `(.L_x_4) ;  /* 0x000001f000007945 */ /* 0x000fe80003800200 */
[----:B------:R-:W-:Y:S05]  /*06f0*/  @P0 BRA `(.L_x_5) ;  /* 0x0000000000740947 */ /* 0x000fea0003800000 */
[-C--:B------:R-:W-:Y:S01]  /*0700*/  LOP3.LUT R0, R14, R13.reuse, RZ, 0xfc, !PT ;  /* 0x0000000d0e007212 */ /* 0x080fe200078efcff */
[----:B------:R-:W0:Y:S01]  /*0710*/  LDCU.64 UR6, c[0x0][0x380] ;  /* 0x00007000ff0677ac */ /* 0x000e220008000a00 */
[C---:B------:R-:W-:Y:S01]  /*0720*/  ISETP.GE.AND P0, PT, R13.reuse, RZ, PT ;  /* 0x000000ff0d00720c */ /* 0x040fe20003f06270 */
[----:B------:R-:W-:Y:S01]  /*0730*/  IMAD R21, R12, R13, RZ ;  /* 0x0000000d0c157224 */ /* 0x000fe200078e02ff */
[----:B------:R-:W-:Y:S01]  /*0740*/  ISETP.GE.AND P2, PT, R0, RZ, PT ;  /* 0x000000ff0000720c */ /* 0x000fe20003f46270 */
[C---:B------:R-:W-:Y:S01]  /*0750*/  VIADD R8, R14.reuse, 0x1 ;  /* 0x000000010e087836 */ /* 0x040fe20000000000 */
[C---:B------:R-:W-:Y:S01]  /*0760*/  ISETP.LT.OR P0, PT, R14.reuse, 0x1, !P0 ;  /* 0x000000010e00780c */ /* 0x040fe20004701670 */
[----:B------:R-:W-:Y:S01]  /*0770*/  IMAD.WIDE R6, R13, 0x4, R6 ;  /* 0x000000040d067825 */ /* 0x000fe200078e0206 */
[----:B------:R-:W-:Y:S02]  /*0780*/  SHF.R.S32.HI R17, RZ, 0x1f, R21 ;  /* 0x0000001fff117819 */ /* 0x000fe40000011415 */
[----:B------:R-:W-:-:S02]  /*0790*/  IADD3 R0, P3, PT, R14, R21, RZ ;  /* 0x000000150e007210 */ /* 0x000fc40007f7e0ff */
[----:B------:R-:W-:Y:S02]  /*07a0*/  ISETP.GE.AND P1, PT, R8, R13, PT ;  /* 0x0000000d0800720c */ /* 0x000fe40003f26270 */
[C---:B------:R-:W-:Y:S02]  /*07b0*/  LEA.HI.X.SX32 R19, R14.reuse, R17, 0x1, P3 ;  /* 0x000000110e137211 */ /* 0x040fe400018f0eff */
[C---:B------:R-:W-:Y:S01]  /*07c0*/  ISETP.LT.OR P1, PT, R14.reuse, -0x1, P1 ;  /* 0xffffffff0e00780c */ /* 0x040fe20000f21670 */
[----:B------:R-:W1:Y:S01]  /*07d0*/  @P2 LDC.64 R10, c[0x0][0x380] ;  /* 0x0000e000ff0a2b82 */ /* 0x000e620000000a00 */
[----:B------:R-:W-:Y:S01]  /*07e0*/  @P2 IMAD.IADD R17, R14, 0x1, R21 ;  /* 0x000000010e112824 */ /* 0x000fe200078e0215 */
[C---:B0-----:R-:W-:Y:S01]  /*07f0*/  LEA R8, P3, R0.reuse, UR6, 0x2 ;  /* 0x0000000600087c11 */ /* 0x041fe2000f8610ff */
[----:B------:R-:W-:Y:S01]  /*0800*/  @!P0 IMAD.SHL.U32 R9, R13, 0x2, RZ ;  /* 0x000000020d098824 */ /* 0x000fe200078e00ff */
[----:B------:R-:W2:Y:S03]  /*0810*/  @P2 LDG.E R12, desc[UR4][R6.64+0x4] ;  /* 0x00000404060c2981 */ /* 0x000ea6000c1e1900 */
[----:B------:R-:W-:Y:S01]  /*0820*/  @!P0 IMAD.WIDE.U32 R2, R9, 0x4, R2 ;  /* 0x0000000409028825 */ /* 0x000fe200078e0002 */
[----:B------:R-:W-:-:S04]  /*0830*/  LEA.HI.X R9, R0, UR7, R19, 0x2, P3 ;  /* 0x0000000700097c11 */ /* 0x000fc800098f1413 */
[----:B------:R-:W3:Y:S04]  /*0840*/  @!P1 LDG.E R13, desc[UR4][R6.64+0x8] ;  /* 0x00000804060d9981 */ /* 0x000ee8000c1e1900 */
[----:B------:R-:W4:Y:S04]  /*0850*/  @!P0 LDG.E R2, desc[UR4][R2.64] ;  /* 0x0000000402028981 */ /* 0x000f28000c1e1900 */
[----:B------:R-:W4:Y:S01]  /*0860*/  @!P0 LDG.E R0, desc[UR4][R8.64+-0x4] ;  /* 0xfffffc0408008981 */ /* 0x000f22000c1e1900 */
[----:B-1----:R-:W-:-:S03]  /*0870*/  @P2 IMAD.WIDE R10, R17, 0x4, R10 ;  /* 0x00000004110a2825 */ /* 0x002fc600078e020a */
[----:B------:R-:W3:Y:S04]  /*0880*/  @!P1 LDG.E R14, desc[UR4][R8.64+0x4] ;  /* 0x00000404080e9981 */ /* 0x000ee8000c1e1900 */
[----:B------:R-:W2:Y:S01]  /*0890*/  @P2 LDG.E R10, desc[UR4][R10.64] ;  /* 0x000000040a0a2981 */ /* 0x000ea2000c1e1900 */
[----:B----4-:R-:W-:-:S04]  /*08a0*/  @!P0 FFMA R15, R0, R2, R15 ;  /* 0x00000002000f8223 */ /* 0x010fc8000000000f */
[----:B--2---:R-:W-:-:S04]  /*08b0*/  @P2 FFMA R15, R10, R12, R15 ;  /* 0x0000000c0a0f2223 */ /* 0x004fc8000000000f */
[----:B---3--:R-:W-:-:S07]  /*08c0*/  @!P1 FFMA R15, R14, R13, R15 ;  /* 0x0000000d0e0f9223 */ /* 0x008fce000000000f */
.L_x_5:
[----:B------:R-:W-:Y:S05]  /*08d0*/  BSYNC.RECONVERGENT B0 ;  /* 0x0000000000007941 */ /* 0x000fea0003800200 */
.L_x_4:
[----:B------:R-:W-:Y:S01]  /*08e0*/  STG.E desc[UR4][R4.64], R15 ;  /* 0x0000000f04007986 */ /* 0x000fe2000c101904 */
[----:B------:R-:W-:Y:S05]  /*08f0*/  EXIT ;  /* 0x000000000000794d */ /* 0x000fea0003800000 */
.L_x_6:
[----:B------:R-:W-:-:S00]  /*0900*/  BRA `(.L_x_6) ;  /* 0xfffffffc00fc7947 */ /* 0x000fc0000383ffff */
[----:B------:R-:W-:-:S00]  /*0910*/  NOP ;  /* 0x0000000000007918 */ /* 0x000fc00000000000 */
        /* <DEDUP_REMOVED lines=14> */
.L_x_8:


//--------------------- .text._Z6d1convPKfS0_Pfi  --------------------------
	.section	.text._Z6d1convPKfS0_Pfi,"ax",@progbits
	.align	128
        .global         _Z6d1convPKfS0_Pfi
        .type           _Z6d1convPKfS0_Pfi,@function
        .size           _Z6d1convPKfS0_Pfi,(.L_x_9 - _Z6d1convPKfS0_Pfi)
        .other          _Z6d1convPKfS0_Pfi,@"STO_CUDA_ENTRY STV_DEFAULT"
_Z6d1convPKfS0_Pfi:
.text._Z6d1convPKfS0_Pfi:
[----:B------:R-:W-:Y:S01]  /*0000*/  LDC R1, c[0x0][0x37c] ;  /* 0x0000df00ff017b82 */ /* 0x000fe20000000800 */
[----:B------:R-:W0:Y:S01]  /*0010*/  S2R R21, SR_CTAID.X ;  /* 0x0000000000157919 */ /* 0x000e220000002500 */
[----:B------:R-:W0:Y:S01]  /*0020*/  LDCU UR4, c[0x0][0x360] ;  /* 0x00006c00ff0477ac */ /* 0x000e220008000800 */
[----:B------:R-:W0:Y:S01]  /*0030*/  S2R R0, SR_TID.X ;  /* 0x0000000000007919 */ /* 0x000e220000002100 */
[----:B------:R-:W1:Y:S01]  /*0040*/  LDCU UR6, c[0x0][0x398] ;  /* 0x00007300ff0677ac */ /* 0x000e620008000800 */
[----:B0-----:R-:W-:-:S05]  /*0050*/  IMAD R21, R21, UR4, R0 ;  /* 0x0000000415157c24 */ /* 0x001fca000f8e0200 */
[----:B-1----:R-:W-:-:S13]  /*0060*/  ISETP.GE.AND P0, PT, R21, UR6, PT ;  /* 0x0000000615007c0c */ /* 0x002fda000bf06270 */
[----:B------:R-:W-:Y:S05]  /*0070*/  @P0 EXIT ;  /* 0x000000000000094d */ /* 0x000fea0003800000 */
[C---:B------:R-:W-:Y:S01]  /*0080*/  IADD3 R29, PT, PT, R21.reuse, -0x2, RZ ;  /* 0xfffffffe151d7810 */ /* 0x040fe20007ffe0ff */
[----:B------:R-:W0:Y:S01]  /*0090*/  LDCU.64 UR4, c[0x0][0x358] ;  /* 0x00006b00ff0477ac */ /* 0x000e220008000a00 */
[----:B------:R-:W-:Y:S02]  /*00a0*/  ISETP.GT.AND P1, PT, R21, UR6, PT ;  /* 0x0000000615007c0c */ /* 0x000fe4000bf24270 */
[----:B------:R-:W-:Y:S02]  /*00b0*/  ISETP.GE.AND P0, PT, R29, UR6, PT ;  /* 0x000000061d007c0c */ /* 0x000fe4000bf06270 */
[C---:B------:R-:W-:Y:S02]  /*00c0*/  IADD3 R25, PT, PT, R21.reuse, 0x1, RZ ;  /* 0x0000000115197810 */ /* 0x040fe40007ffe0ff */
[C---:B------:R-:W-:Y:S02]  /*00d0*/  ISETP.LT.OR P0, PT, R21.reuse, 0x2, P0 ;  /* 0x000000021500780c */ /* 0x040fe40000701670 */
[----:B------:R-:W-:-:S02]  /*00e0*/  ISETP.LT.OR P1, PT, R21, 0x1, P1 ;  /* 0x000000011500780c */ /* 0x000fc40000f21670 */
[C---:B------:R-:W-:Y:S02]  /*00f0*/  ISETP.GE.AND P4, PT, R21.reuse, RZ, PT ;  /* 0x000000ff1500720c */ /* 0x040fe40003f86270 */
[----:B------:R-:W-:Y:S02]  /*0100*/  IADD3 R23, PT, PT, R21, 0x2, RZ ;  /* 0x0000000215177810 */ /* 0x000fe40007ffe0ff */
[----:B------:R-:W-:Y:S02]  /*0110*/  ISETP.GE.AND P3, PT, R25, UR6, PT ;  /* 0x0000000619007c0c */ /* 0x000fe4000bf66270 */
[----:B------:R-:W-:Y:S02]  /*0120*/  ISETP.GE.AND P2, PT, R23, UR6, PT ;  /* 0x0000000617007c0c */ /* 0x000fe4000bf46270 */
[C---:B------:R-:W-:Y:S01]  /*0130*/  ISETP.LT.OR P3, PT, R21.reuse, -0x1, P3 ;  /* 0xffffffff1500780c */ /* 0x040fe20001f61670 */
[----:B------:R-:W1:Y:S01]  /*0140*/  @!P0 LDC.64 R26, c[0x0][0x380] ;  /* 0x0000e000ff1a8b82 */ /* 0x000e620000000a00 */
[----:B------:R-:W-:-:S02]  /*0150*/  ISETP.LT.OR P2, PT, R21, -0x2, P2 ;  /* 0xfffffffe1500780c */ /* 0x000fc40001741670 */
[----:B------:R-:W-:-:S05]  /*0160*/  @!P1 IADD3 R0, PT, PT, R21, -0x1, RZ ;  /* 0xffffffff15009810 */ /* 0x000fca0007ffe0ff */
[----:B------:R-:W2:Y:S08]  /*0170*/  @!P1 LDC.64 R8, c[0x0][0x380] ;  /* 0x0000e000ff089b82 */ /* 0x000eb00000000a00 */
[----:B------:R-:W3:Y:S08]  /*0180*/  @!P0 LDC.64 R18, c[0x0][0x388] ;  /* 0x0000e200ff128b82 */ /* 0x000ef00000000a00 */
[----:B------:R-:W4:Y:S01]  /*0190*/  @P4 LDC.64 R16, c[0x0][0x380] ;  /* 0x0000e000ff104b82 */ /* 0x000f220000000a00 */
[----:B-1----:R-:W-:-:S07]  /*01a0*/  @!P0 IMAD.WIDE.U32 R26, R29, 0x4, R26 ;  /* 0x000000041d1a8825 */ /* 0x002fce00078e001a */
[----:B------:R-:W1:Y:S01]  /*01b0*/  @!P1 LDC.64 R14, c[0x0][0x388] ;  /* 0x0000e200ff0e9b82 */ /* 0x000e620000000a00 */
[----:B--2---:R-:W-:Y:S02]  /*01c0*/  @!P1 IMAD.WIDE.U32 R8, R0, 0x4, R8 ;  /* 0x0000000400089825 */ /* 0x004fe400078e0008 */
[----:B0-----:R-:W2:Y:S04]  /*01d0*/  @!P0 LDG.E R0, desc[UR4][R26.64] ;  /* 0x000000041a008981 */ /* 0x001ea8000c1e1900 */
[----:B------:R-:W5:Y:S01]  /*01e0*/  @!P1 LDG.E R8, desc[UR4][R8.64] ;  /* 0x0000000408089981 */ /* 0x000f62000c1e1900 */
[----:B------:R-:W0:Y:S03]  /*01f0*/  @!P3 LDC.64 R2, c[0x0][0x380] ;  /* 0x0000e000ff02bb82 */ /* 0x000e260000000a00 */
[----:B---3--:R-:W2:Y:S05]  /*0200*/  @!P0 LDG.E R19, desc[UR4][R18.64] ;  /* 0x0000000412138981 */ /* 0x008eaa000c1e1900 */
[----:B------:R-:W3:Y:S08]  /*0210*/  @P4 LDC.64 R10, c[0x0][0x388] ;  /* 0x0000e200ff0a4b82 */ /* 0x000ef00000000a00 */
[----:B------:R-:W3:Y:S08]  /*0220*/  @!P2 LDC.64 R12, c[0x0][0x380] ;  /* 0x0000e000ff0cab82 */ /* 0x000ef00000000a00 */
[----:B------:R-:W3:Y:S08]  /*0230*/  @!P3 LDC.64 R6, c[0x0][0x388] ;  /* 0x0000e200ff06bb82 */ /* 0x000ef00000000a00 */
[----:B------:R-:W3:Y:S01]  /*0240*/  @!P2 LDC.64 R4, c[0x0][0x388] ;  /* 0x0000e200ff04ab82 */ /* 0x000ee20000000a00 */
[----:B----4-:R-:W-:Y:S01]  /*0250*/  @P4 IMAD.WIDE.U32 R16, R21, 0x4, R16 ;  /* 0x0000000415104825 */ /* 0x010fe200078e0010 */
[----:B-1----:R-:W5:Y:S03]  /*0260*/  @!P1 LDG.E R15, desc[UR4][R14.64+0x4] ;  /* 0x000004040e0f9981 */ /* 0x002f66000c1e1900 */
[----:B0-----:R-:W-:Y:S01]  /*0270*/  @!P3 IMAD.WIDE.U32 R2, R25, 0x4, R2 ;  /* 0x000000041902b825 */ /* 0x001fe200078e0002 */
[----:B---3--:R-:W3:Y:S04]  /*0280*/  @P4 LDG.E R10, desc[UR4][R10.64+0x8] ;  /* 0x000008040a0a4981 */ /* 0x008ee8000c1e1900 */
[----:B------:R-:W3:Y:S01]  /*0290*/  @P4 LDG.E R16, desc[UR4][R16.64] ;  /* 0x0000000410104981 */ /* 0x000ee2000c1e1900 */
[----:B------:R-:W-:-:S02]  /*02a0*/  @!P2 IMAD.WIDE.U32 R12, R23, 0x4, R12 ;  /* 0x00000004170ca825 */ /* 0x000fc400078e000c */
[----:B------:R-:W0:Y:S01]  /*02b0*/  LDC.64 R22, c[0x0][0x390] ;  /* 0x0000e400ff167b82 */ /* 0x000e220000000a00 */
[----:B------:R-:W4:Y:S04]  /*02c0*/  @!P3 LDG.E R2, desc[UR4][R2.64] ;  /* 0x000000040202b981 */ /* 0x000f28000c1e1900 */
[----:B------:R-:W4:Y:S04]  /*02d0*/  @!P3 LDG.E R6, desc[UR4][R6.64+0xc] ;  /* 0x00000c040606b981 */ /* 0x000f28000c1e1900 */
[----:B------:R-:W4:Y:S04]  /*02e0*/  @!P2 LDG.E R12, desc[UR4][R12.64] ;  /* 0x000000040c0ca981 */ /* 0x000f28000c1e1900 */
[----:B------:R-:W4:Y:S01]  /*02f0*/  @!P2 LDG.E R4, desc[UR4][R4.64+0x10] ;  /* 0x000010040404a981 */ /* 0x000f22000c1e1900 */
[----:B------:R-:W-:-:S02]  /*0300*/  HFMA2 R25, -RZ, RZ, 0, 0 ;  /* 0x00000000ff197431 */ /* 0x000fc400000001ff */
[----:B--2---:R-:W-:-:S04]  /*0310*/  @!P0 FFMA R25, R0, R19, RZ ;  /* 0x0000001300198223 */ /* 0x004fc800000000ff */
[----:B-----5:R-:W-:-:S04]  /*0320*/  @!P1 FFMA R25, R8, R15, R25 ;  /* 0x0000000f08199223 */ /* 0x020fc80000000019 */
[----:B---3--:R-:W-:Y:S01]  /*0330*/  @P4 FFMA R25, R16, R10, R25 ;  /* 0x0000000a10194223 */ /* 0x008fe20000000019 */
[----:B0-----:R-:W-:-:S04]  /*0340*/  IMAD.WIDE R8, R21, 0x4, R22 ;  /* 0x0000000415087825 */ /* 0x001fc800078e0216 */
[----:B----4-:R-:W-:-:S04]  /*0350*/  @!P3 FFMA R25, R2, R6, R25 ;  /* 0x000000060219b223 */ /* 0x010fc80000000019 */
[----:B------:R-:W-:-:S05]  /*0360*/  @!P2 FFMA R25, R12, R4, R25 ;  /* 0x000000040c19a223 */ /* 0x000fca0000000019 */
[----:B------:R-:W-:Y:S01]  /*0370*/  STG.E desc[UR4][R8.64], R25 ;  /* 0x0000001908007986 */ /* 0x000fe2000c101904 */
[----:B------:R-:W-:Y:S05]  /*0380*/  EXIT ;  /* 0x000000000000794d */ /* 0x000fea0003800000 */
.L_x_7:
        /* <DEDUP_REMOVED lines=15> */
.L_x_9:


//--------------------- .nv.shared.reserved.0     --------------------------
	.section	.nv.shared.reserved.0,"aw",@nobits
	.weak		__nv_reservedSMEM_offset_0_alias
	.size		__nv_reservedSMEM_offset_0_alias, 0, 64
	.other		__nv_reservedSMEM_offset_0_alias,@"STO_CUDA_RESERVED_SHARED STV_DEFAULT"
__nv_reservedSMEM_offset_0_alias:
	.zero		0
	.zero		64


//--------------------- .nv.constant0._Z6d2convPKfS0_Pfi --------------------------
	.section	.nv.constant0._Z6d2convPKfS0_Pfi,"a",@progbits
	.sectionflags	@""
	.align	4
.nv.constant0._Z6d2convPKfS0_Pfi:
	.zero		924


//--------------------- .nv.constant0._Z6d1convPKfS0_Pfi --------------------------
	.section	.nv.constant0._Z6d1convPKfS0_Pfi,"a",@progbits
	.sectionflags	@""
	.align	4
.nv.constant0._Z6d1convPKfS0_Pfi:
	.zero		924


//--------------------- SYMBOLS --------------------------

	.type		.nv.reservedSmem.offset0,@object
	.size		.nv.reservedSmem.offset0,0x4
